//
// Generated by NVIDIA NVVM Compiler
//
// Compiler Build ID: CL-36424714
// Cuda compilation tools, release 13.0, V13.0.88
// Based on NVVM 20.0.0
//

.version 9.0
.target sm_100
.address_size 64

	// .globl	_leaky_relu

.visible .entry _leaky_relu(
	.param .u64 .ptr .align 1 _leaky_relu_param_0,
	.param .u64 .ptr .align 1 _leaky_relu_param_1,
	.param .u32 _leaky_relu_param_2,
	.param .u32 _leaky_relu_param_3,
	.param .u32 _leaky_relu_param_4,
	.param .u32 _leaky_relu_param_5,
	.param .u32 _leaky_relu_param_6
)
{
	.reg .pred 	%p<2>;
	.reg .b32 	%r<12>;
	.reg .b32 	%f<5>;
	.reg .b64 	%rd<8>;

	ld.param.u64 	%rd1, [_leaky_relu_param_0];
	ld.param.u64 	%rd2, [_leaky_relu_param_1];
	ld.param.u32 	%r1, [_leaky_relu_param_3];
	ld.param.u32 	%r2, [_leaky_relu_param_4];
	ld.param.u32 	%r3, [_leaky_relu_param_5];
	ld.param.u32 	%r4, [_leaky_relu_param_6];
	cvta.to.global.u64 	%rd3, %rd1;
	mov.u32 	%r5, %ctaid.x;
	mov.u32 	%r6, %ctaid.y;
	mov.u32 	%r7, %tid.x;
	mov.u32 	%r8, %tid.y;
	mad.lo.s32 	%r9, %r1, %r5, %r6;
	mad.lo.s32 	%r10, %r9, %r2, %r7;
	mad.lo.s32 	%r11, %r10, %r3, %r8;
	mul.wide.u32 	%rd4, %r11, 4;
	add.s64 	%rd5, %rd3, %rd4;
	ld.global.f32 	%f1, [%rd5];
	setp.lt.f32 	%p1, %f1, 0f00000000;
	cvt.rn.f32.s32 	%f2, %r4;
	mul.f32 	%f3, %f1, %f2;
	selp.f32 	%f4, %f3, %f1, %p1;
	cvta.to.global.u64 	%rd6, %rd2;
	add.s64 	%rd7, %rd6, %rd4;
	st.global.f32 	[%rd7], %f4;
	ret;

}
	// .globl	_batch_norm
.visible .entry _batch_norm(
	.param .u64 .ptr .align 1 _batch_norm_param_0,
	.param .u64 .ptr .align 1 _batch_norm_param_1,
	.param .u32 _batch_norm_param_2,
	.param .u32 _batch_norm_param_3,
	.param .u32 _batch_norm_param_4,
	.param .u32 _batch_norm_param_5,
	.param .u64 .ptr .align 1 _batch_norm_param_6,
	.param .u64 .ptr .align 1 _batch_norm_param_7,
	.param .u64 .ptr .align 1 _batch_norm_param_8,
	.param .u64 .ptr .align 1 _batch_norm_param_9
)
{
	.reg .b32 	%r<11>;
	.reg .b32 	%f<10>;
	.reg .b64 	%rd<21>;

	ld.param.u64 	%rd1, [_batch_norm_param_0];
	ld.param.u64 	%rd2, [_batch_norm_param_1];
	ld.param.u32 	%r1, [_batch_norm_param_3];
	ld.param.u32 	%r2, [_batch_norm_param_4];
	ld.param.u32 	%r3, [_batch_norm_param_5];
	ld.param.u64 	%rd3, [_batch_norm_param_6];
	ld.param.u64 	%rd4, [_batch_norm_param_7];
	ld.param.u64 	%rd5, [_batch_norm_param_8];
	ld.param.u64 	%rd6, [_batch_norm_param_9];
	cvta.to.global.u64 	%rd7, %rd2;
	cvta.to.global.u64 	%rd8, %rd6;
	cvta.to.global.u64 	%rd9, %rd4;
	cvta.to.global.u64 	%rd10, %rd3;
	cvta.to.global.u64 	%rd11, %rd1;
	cvta.to.global.u64 	%rd12, %rd5;
	mov.u32 	%r4, %ctaid.x;
	mov.u32 	%r5, %ctaid.y;
	mov.u32 	%r6, %tid.x;
	mov.u32 	%r7, %tid.y;
	mad.lo.s32 	%r8, %r1, %r4, %r5;
	mad.lo.s32 	%r9, %r8, %r2, %r6;
	mad.lo.s32 	%r10, %r9, %r3, %r7;
	mul.wide.u32 	%rd13, %r5, 4;
	add.s64 	%rd14, %rd12, %rd13;
	ld.global.f32 	%f1, [%rd14];
	mul.wide.u32 	%rd15, %r10, 4;
	add.s64 	%rd16, %rd11, %rd15;
	ld.global.f32 	%f2, [%rd16];
	add.s64 	%rd17, %rd10, %rd13;
	ld.global.f32 	%f3, [%rd17];
	sub.f32 	%f4, %f2, %f3;
	add.s64 	%rd18, %rd9, %rd13;
	ld.global.f32 	%f5, [%rd18];
	add.f32 	%f6, %f5, 0f3727C5AC;
	div.rn.f32 	%f7, %f4, %f6;
	add.s64 	%rd19, %rd8, %rd13;
	ld.global.f32 	%f8, [%rd19];
	fma.rn.f32 	%f9, %f1, %f7, %f8;
	add.s64 	%rd20, %rd7, %rd15;
	st.global.f32 	[%rd20], %f9;
	ret;

}
	// .globl	_conv2d
.visible .entry _conv2d()
{


	ret;

}
	// .globl	_max_pool2d
.visible .entry _max_pool2d()
{


	ret;

}
	// .globl	_pad
.visible .entry _pad()
{


	ret;

}


// ===== COMPILED SASS (sm_100) =====

	.target	sm_100

	.elftype	@"ET_EXEC"


//--------------------- .note.nv.tkinfo           --------------------------
	.section	.note.nv.tkinfo,"",@"SHT_NOTE"
	.sectionflags	@"SHF_NOTE_NV_TKINFO"
	.tkinfo
        /*0018*/ 	.word	0x00000002
        /*0030*/ 	.string	""
        /*0030*/ 	.string	"ptxas"
        /*0030*/ 	.string	"Cuda compilation tools, release 13.0, V13.0.88"
        /*0030*/ 	.string	"Build cuda_13.0.r13.0/compiler.36424714_0"
        /*0030*/ 	.string	"-arch sm_100 -m 64 "



//--------------------- .note.nv.cuinfo           --------------------------
	.section	.note.nv.cuinfo,"",@"SHT_NOTE"
	.sectionflags	@"SHF_NOTE_NV_CUINFO"
        /*0018*/ 	.short	0x0002
        /*001a*/ 	.short	0x0064
        /*001c*/ 	.short	0x0082
	.zero		2


//--------------------- .nv.info                  --------------------------
	.section	.nv.info,"",@"SHT_CUDA_INFO"
	.align	4


	//----- nvinfo : EIATTR_REGCOUNT
	.align		4
        /*0000*/ 	.byte	0x04, 0x2f
        /*0002*/ 	.short	(.L_1 - .L_0)
	.align		4
.L_0:
        /*0004*/ 	.word	index@(_leaky_relu)
        /*0008*/ 	.word	0x0000000c


	//----- nvinfo : EIATTR_FRAME_SIZE
	.align		4
.L_1:
        /*000c*/ 	.byte	0x04, 0x11
        /*000e*/ 	.short	(.L_3 - .L_2)
	.align		4
.L_2:
        /*0010*/ 	.word	index@(_leaky_relu)
        /*0014*/ 	.word	0x00000000


	//----- nvinfo : EIATTR_REGCOUNT
	.align		4
.L_3:
        /*0018*/ 	.byte	0x04, 0x2f
        /*001a*/ 	.short	(.L_5 - .L_4)
	.align		4
.L_4:
        /*001c*/ 	.word	index@(_batch_norm)
        /*0020*/ 	.word	0x00000012


	//----- nvinfo : EIATTR_FRAME_SIZE
	.align		4
.L_5:
        /*0024*/ 	.byte	0x04, 0x11
        /*0026*/ 	.short	(.L_7 - .L_6)
	.align		4
.L_6:
        /*0028*/ 	.word	index@($__internal_0_$__cuda_sm3x_div_rn_noftz_f32_slowpath)
        /*002c*/ 	.word	0x00000000


	//----- nvinfo : EIATTR_FRAME_SIZE
	.align		4
.L_7:
        /*0030*/ 	.byte	0x04, 0x11
        /*0032*/ 	.short	(.L_9 - .L_8)
	.align		4
.L_8:
        /*0034*/ 	.word	index@(_batch_norm)
        /*0038*/ 	.word	0x00000000


	//----- nvinfo : EIATTR_REGCOUNT
	.align		4
.L_9:
        /*003c*/ 	.byte	0x04, 0x2f
        /*003e*/ 	.short	(.L_11 - .L_10)
	.align		4
.L_10:
        /*0040*/ 	.word	index@(_conv2d)
        /*0044*/ 	.word	0x00000004


	//----- nvinfo : EIATTR_FRAME_SIZE
	.align		4
.L_11:
        /*0048*/ 	.byte	0x04, 0x11
        /*004a*/ 	.short	(.L_13 - .L_12)
	.align		4
.L_12:
        /*004c*/ 	.word	index@(_conv2d)
        /*0050*/ 	.word	0x00000000


	//----- nvinfo : EIATTR_REGCOUNT
	.align		4
.L_13:
        /*0054*/ 	.byte	0x04, 0x2f
        /*0056*/ 	.short	(.L_15 - .L_14)
	.align		4
.L_14:
        /*0058*/ 	.word	index@(_max_pool2d)
        /*005c*/ 	.word	0x00000004


	//----- nvinfo : EIATTR_FRAME_SIZE
	.align		4
.L_15:
        /*0060*/ 	.byte	0x04, 0x11
        /*0062*/ 	.short	(.L_17 - .L_16)
	.align		4
.L_16:
        /*0064*/ 	.word	index@(_max_pool2d)
        /*0068*/ 	.word	0x00000000


	//----- nvinfo : EIATTR_REGCOUNT
	.align		4
.L_17:
        /*006c*/ 	.byte	0x04, 0x2f
        /*006e*/ 	.short	(.L_19 - .L_18)
	.align		4
.L_18:
        /*0070*/ 	.word	index@(_pad)
        /*0074*/ 	.word	0x00000004


	//----- nvinfo : EIATTR_FRAME_SIZE
	.align		4
.L_19:
        /*0078*/ 	.byte	0x04, 0x11
        /*007a*/ 	.short	(.L_21 - .L_20)
	.align		4
.L_20:
        /*007c*/ 	.word	index@(_pad)
        /*0080*/ 	.word	0x00000000


	//----- nvinfo : EIATTR_MIN_STACK_SIZE
	.align		4
.L_21:
        /*0084*/ 	.byte	0x04, 0x12
        /*0086*/ 	.short	(.L_23 - .L_22)
	.align		4
.L_22:
        /*0088*/ 	.word	index@(_pad)
        /*008c*/ 	.word	0x00000000


	//----- nvinfo : EIATTR_MIN_STACK_SIZE
	.align		4
.L_23:
        /*0090*/ 	.byte	0x04, 0x12
        /*0092*/ 	.short	(.L_25 - .L_24)
	.align		4
.L_24:
        /*0094*/ 	.word	index@(_max_pool2d)
        /*0098*/ 	.word	0x00000000


	//----- nvinfo : EIATTR_MIN_STACK_SIZE
	.align		4
.L_25:
        /*009c*/ 	.byte	0x04, 0x12
        /*009e*/ 	.short	(.L_27 - .L_26)
	.align		4
.L_26:
        /*00a0*/ 	.word	index@(_conv2d)
        /*00a4*/ 	.word	0x00000000


	//----- nvinfo : EIATTR_MIN_STACK_SIZE
	.align		4
.L_27:
        /*00a8*/ 	.byte	0x04, 0x12
        /*00aa*/ 	.short	(.L_29 - .L_28)
	.align		4
.L_28:
        /*00ac*/ 	.word	index@(_batch_norm)
        /*00b0*/ 	.word	0x00000000


	//----- nvinfo : EIATTR_MIN_STACK_SIZE
	.align		4
.L_29:
        /*00b4*/ 	.byte	0x04, 0x12
        /*00b6*/ 	.short	(.L_31 - .L_30)
	.align		4
.L_30:
        /*00b8*/ 	.word	index@(_leaky_relu)
        /*00bc*/ 	.word	0x00000000
.L_31:


//--------------------- .nv.compat                --------------------------
	.section	.nv.compat,"",@"SHT_CUDA_COMPAT_INFO"
	.align	4
        /*0000*/ 	.byte	0x02, 0x09, 0x00, 0x00, 0x02, 0x02, 0x01, 0x00, 0x02, 0x05, 0x05, 0x00, 0x03, 0x07, 0x01, 0x01
        /*0010*/ 	.byte	0x02, 0x03, 0x00, 0x00, 0x02, 0x06, 0x01, 0x00, 0x04, 0x0b, 0x08, 0x00, 0x01, 0x00, 0x00, 0x00
        /*0020*/ 	.byte	0x00, 0x00, 0x00, 0x00


//--------------------- .nv.info._pad             --------------------------
	.section	.nv.info._pad,"",@"SHT_CUDA_INFO"
	.sectionflags	@""
	.align	4


	//----- nvinfo : EIATTR_CUDA_API_VERSION
	.align		4
        /*0000*/ 	.byte	0x04, 0x37
        /*0002*/ 	.short	(.L_33 - .L_32)
.L_32:
        /*0004*/ 	.word	0x00000082


	//----- nvinfo : EIATTR_SPARSE_MMA_MASK
	.align		4
.L_33:
        /*0008*/ 	.byte	0x03, 0x50
        /*000a*/ 	.short	0x0000


	//----- nvinfo : EIATTR_MAXREG_COUNT
	.align		4
        /*000c*/ 	.byte	0x03, 0x1b
        /*000e*/ 	.short	0x00ff


	//----- nvinfo : EIATTR_MERCURY_ISA_VERSION
	.align		4
        /*0010*/ 	.byte	0x03, 0x5f
        /*0012*/ 	.short	0x0101


	//----- nvinfo : EIATTR_VRC_CTA_INIT_COUNT
	.align		4
        /*0014*/ 	.byte	0x02, 0x4a
	.zero		1
	.zero		1


	//----- nvinfo : EIATTR_EXIT_INSTR_OFFSETS
	.align		4
        /*0018*/ 	.byte	0x04, 0x1c
        /*001a*/ 	.short	(.L_35 - .L_34)


	//   ....[0]....
.L_34:
        /*001c*/ 	.word	0x00000010


	//----- nvinfo : EIATTR_SW_WAR
	.align		4
.L_35:
        /*0020*/ 	.byte	0x04, 0x36
        /*0022*/ 	.short	(.L_37 - .L_36)
.L_36:
        /*0024*/ 	.word	0x00000008
.L_37:


//--------------------- .nv.info._max_pool2d      --------------------------
	.section	.nv.info._max_pool2d,"",@"SHT_CUDA_INFO"
	.sectionflags	@""
	.align	4


	//----- nvinfo : EIATTR_CUDA_API_VERSION
	.align		4
        /*0000*/ 	.byte	0x04, 0x37
        /*0002*/ 	.short	(.L_39 - .L_38)
.L_38:
        /*0004*/ 	.word	0x00000082


	//----- nvinfo : EIATTR_SPARSE_MMA_MASK
	.align		4
.L_39:
        /*0008*/ 	.byte	0x03, 0x50
        /*000a*/ 	.short	0x0000


	//----- nvinfo : EIATTR_MAXREG_COUNT
	.align		4
        /*000c*/ 	.byte	0x03, 0x1b
        /*000e*/ 	.short	0x00ff


	//----- nvinfo : EIATTR_MERCURY_ISA_VERSION
	.align		4
        /*0010*/ 	.byte	0x03, 0x5f
        /*0012*/ 	.short	0x0101


	//----- nvinfo : EIATTR_VRC_CTA_INIT_COUNT
	.align		4
        /*0014*/ 	.byte	0x02, 0x4a
	.zero		1
	.zero		1


	//----- nvinfo : EIATTR_EXIT_INSTR_OFFSETS
	.align		4
        /*0018*/ 	.byte	0x04, 0x1c
        /*001a*/ 	.short	(.L_41 - .L_40)


	//   ....[0]....
.L_40:
        /*001c*/ 	.word	0x00000010


	//----- nvinfo : EIATTR_SW_WAR
	.align		4
.L_41:
        /*0020*/ 	.byte	0x04, 0x36
        /*0022*/ 	.short	(.L_43 - .L_42)
.L_42:
        /*0024*/ 	.word	0x00000008
.L_43:


//--------------------- .nv.info._conv2d          --------------------------
	.section	.nv.info._conv2d,"",@"SHT_CUDA_INFO"
	.sectionflags	@""
	.align	4


	//----- nvinfo : EIATTR_CUDA_API_VERSION
	.align		4
        /*0000*/ 	.byte	0x04, 0x37
        /*0002*/ 	.short	(.L_45 - .L_44)
.L_44:
        /*0004*/ 	.word	0x00000082


	//----- nvinfo : EIATTR_SPARSE_MMA_MASK
	.align		4
.L_45:
        /*0008*/ 	.byte	0x03, 0x50
        /*000a*/ 	.short	0x0000


	//----- nvinfo : EIATTR_MAXREG_COUNT
	.align		4
        /*000c*/ 	.byte	0x03, 0x1b
        /*000e*/ 	.short	0x00ff


	//----- nvinfo : EIATTR_MERCURY_ISA_VERSION
	.align		4
        /*0010*/ 	.byte	0x03, 0x5f
        /*0012*/ 	.short	0x0101


	//----- nvinfo : EIATTR_VRC_CTA_INIT_COUNT
	.align		4
        /*0014*/ 	.byte	0x02, 0x4a
	.zero		1
	.zero		1


	//----- nvinfo : EIATTR_EXIT_INSTR_OFFSETS
	.align		4
        /*0018*/ 	.byte	0x04, 0x1c
        /*001a*/ 	.short	(.L_47 - .L_46)


	//   ....[0]....
.L_46:
        /*001c*/ 	.word	0x00000010


	//----- nvinfo : EIATTR_SW_WAR
	.align		4
.L_47:
        /*0020*/ 	.byte	0x04, 0x36
        /*0022*/ 	.short	(.L_49 - .L_48)
.L_48:
        /*0024*/ 	.word	0x00000008
.L_49:


//--------------------- .nv.info._batch_norm      --------------------------
	.section	.nv.info._batch_norm,"",@"SHT_CUDA_INFO"
	.sectionflags	@""
	.align	4


	//----- nvinfo : EIATTR_CUDA_API_VERSION
	.align		4
        /*0000*/ 	.byte	0x04, 0x37
        /*0002*/ 	.short	(.L_51 - .L_50)
.L_50:
        /*0004*/ 	.word	0x00000082


	//----- nvinfo : EIATTR_KPARAM_INFO
	.align		4
.L_51:
        /*0008*/ 	.byte	0x04, 0x17
        /*000a*/ 	.short	(.L_53 - .L_52)
.L_52:
        /*000c*/ 	.word	0x00000000
        /*0010*/ 	.short	0x0009
        /*0012*/ 	.short	0x0038
        /*0014*/ 	.byte	0x00, 0xf5, 0x21, 0x00


	//----- nvinfo : EIATTR_KPARAM_INFO
	.align		4
.L_53:
        /*0018*/ 	.byte	0x04, 0x17
        /*001a*/ 	.short	(.L_55 - .L_54)
.L_54:
        /*001c*/ 	.word	0x00000000
        /*0020*/ 	.short	0x0008
        /*0022*/ 	.short	0x0030
        /*0024*/ 	.byte	0x00, 0xf5, 0x21, 0x00


	//----- nvinfo : EIATTR_KPARAM_INFO
	.align		4
.L_55:
        /*0028*/ 	.byte	0x04, 0x17
        /*002a*/ 	.short	(.L_57 - .L_56)
.L_56:
        /*002c*/ 	.word	0x00000000
        /*0030*/ 	.short	0x0007
        /*0032*/ 	.short	0x0028
        /*0034*/ 	.byte	0x00, 0xf5, 0x21, 0x00


	//----- nvinfo : EIATTR_KPARAM_INFO
	.align		4
.L_57:
        /*0038*/ 	.byte	0x04, 0x17
        /*003a*/ 	.short	(.L_59 - .L_58)
.L_58:
        /*003c*/ 	.word	0x00000000
        /*0040*/ 	.short	0x0006
        /*0042*/ 	.short	0x0020
        /*0044*/ 	.byte	0x00, 0xf5, 0x21, 0x00


	//----- nvinfo : EIATTR_KPARAM_INFO
	.align		4
.L_59:
        /*0048*/ 	.byte	0x04, 0x17
        /*004a*/ 	.short	(.L_61 - .L_60)
.L_60:
        /*004c*/ 	.word	0x00000000
        /*0050*/ 	.short	0x0005
        /*0052*/ 	.short	0x001c
        /*0054*/ 	.byte	0x00, 0xf0, 0x11, 0x00


	//----- nvinfo : EIATTR_KPARAM_INFO
	.align		4
.L_61:
        /*0058*/ 	.byte	0x04, 0x17
        /*005a*/ 	.short	(.L_63 - .L_62)
.L_62:
        /*005c*/ 	.word	0x00000000
        /*0060*/ 	.short	0x0004
        /*0062*/ 	.short	0x0018
        /*0064*/ 	.byte	0x00, 0xf0, 0x11, 0x00


	//----- nvinfo : EIATTR_KPARAM_INFO
	.align		4
.L_63:
        /*0068*/ 	.byte	0x04, 0x17
        /*006a*/ 	.short	(.L_65 - .L_64)
.L_64:
        /*006c*/ 	.word	0x00000000
        /*0070*/ 	.short	0x0003
        /*0072*/ 	.short	0x0014
        /*0074*/ 	.byte	0x00, 0xf0, 0x11, 0x00


	//----- nvinfo : EIATTR_KPARAM_INFO
	.align		4
.L_65:
        /*0078*/ 	.byte	0x04, 0x17
        /*007a*/ 	.short	(.L_67 - .L_66)
.L_66:
        /*007c*/ 	.word	0x00000000
        /*0080*/ 	.short	0x0002
        /*0082*/ 	.short	0x0010
        /*0084*/ 	.byte	0x00, 0xf0, 0x11, 0x00


	//----- nvinfo : EIATTR_KPARAM_INFO
	.align		4
.L_67:
        /*0088*/ 	.byte	0x04, 0x17
        /*008a*/ 	.short	(.L_69 - .L_68)
.L_68:
        /*008c*/ 	.word	0x00000000
        /*0090*/ 	.short	0x0001
        /*0092*/ 	.short	0x0008
        /*0094*/ 	.byte	0x00, 0xf5, 0x21, 0x00


	//----- nvinfo : EIATTR_KPARAM_INFO
	.align		4
.L_69:
        /*0098*/ 	.byte	0x04, 0x17
        /*009a*/ 	.short	(.L_71 - .L_70)
.L_70:
        /*009c*/ 	.word	0x00000000
        /*00a0*/ 	.short	0x0000
        /*00a2*/ 	.short	0x0000
        /*00a4*/ 	.byte	0x00, 0xf5, 0x21, 0x00


	//----- nvinfo : EIATTR_SPARSE_MMA_MASK
	.align		4
.L_71:
        /*00a8*/ 	.byte	0x03, 0x50
        /*00aa*/ 	.short	0x0000


	//----- nvinfo : EIATTR_MAXREG_COUNT
	.align		4
        /*00ac*/ 	.byte	0x03, 0x1b
        /*00ae*/ 	.short	0x00ff


	//----- nvinfo : EIATTR_MERCURY_ISA_VERSION
	.align		4
        /*00b0*/ 	.byte	0x03, 0x5f
        /*00b2*/ 	.short	0x0101


	//----- nvinfo : EIATTR_VRC_CTA_INIT_COUNT
	.align		4
        /*00b4*/ 	.byte	0x02, 0x4a
	.zero		1
	.zero		1


	//----- nvinfo : EIATTR_EXIT_INSTR_OFFSETS
	.align		4
        /*00b8*/ 	.byte	0x04, 0x1c
        /*00ba*/ 	.short	(.L_73 - .L_72)


	//   ....[0]....
.L_72:
        /*00bc*/ 	.word	0x000002d0


	//----- nvinfo : EIATTR_CRS_STACK_SIZE
	.align		4
.L_73:
        /*00c0*/ 	.byte	0x04, 0x1e
        /*00c2*/ 	.short	(.L_75 - .L_74)
.L_74:
        /*00c4*/ 	.word	0x00000000


	//----- nvinfo : EIATTR_CBANK_PARAM_SIZE
	.align		4
.L_75:
        /*00c8*/ 	.byte	0x03, 0x19
        /*00ca*/ 	.short	0x0040


	//----- nvinfo : EIATTR_PARAM_CBANK
	.align		4
        /*00cc*/ 	.byte	0x04, 0x0a
        /*00ce*/ 	.short	(.L_77 - .L_76)
	.align		4
.L_76:
        /*00d0*/ 	.word	index@(.nv.constant0._batch_norm)
        /*00d4*/ 	.short	0x0380
        /*00d6*/ 	.short	0x0040


	//----- nvinfo : EIATTR_SW_WAR
	.align		4
.L_77:
        /*00d8*/ 	.byte	0x04, 0x36
        /*00da*/ 	.short	(.L_79 - .L_78)
.L_78:
        /*00dc*/ 	.word	0x00000008
.L_79:


//--------------------- .nv.info._leaky_relu      --------------------------
	.section	.nv.info._leaky_relu,"",@"SHT_CUDA_INFO"
	.sectionflags	@""
	.align	4


	//----- nvinfo : EIATTR_CUDA_API_VERSION
	.align		4
        /*0000*/ 	.byte	0x04, 0x37
        /*0002*/ 	.short	(.L_81 - .L_80)
.L_80:
        /*0004*/ 	.word	0x00000082


	//----- nvinfo : EIATTR_KPARAM_INFO
	.align		4
.L_81:
        /*0008*/ 	.byte	0x04, 0x17
        /*000a*/ 	.short	(.L_83 - .L_82)
.L_82:
        /*000c*/ 	.word	0x00000000
        /*0010*/ 	.short	0x0006
        /*0012*/ 	.short	0x0020
        /*0014*/ 	.byte	0x00, 0xf0, 0x11, 0x00


	//----- nvinfo : EIATTR_KPARAM_INFO
	.align		4
.L_83:
        /*0018*/ 	.byte	0x04, 0x17
        /*001a*/ 	.short	(.L_85 - .L_84)
.L_84:
        /*001c*/ 	.word	0x00000000
        /*0020*/ 	.short	0x0005
        /*0022*/ 	.short	0x001c
        /*0024*/ 	.byte	0x00, 0xf0, 0x11, 0x00


	//----- nvinfo : EIATTR_KPARAM_INFO
	.align		4
.L_85:
        /*0028*/ 	.byte	0x04, 0x17
        /*002a*/ 	.short	(.L_87 - .L_86)
.L_86:
        /*002c*/ 	.word	0x00000000
        /*0030*/ 	.short	0x0004
        /*0032*/ 	.short	0x0018
        /*0034*/ 	.byte	0x00, 0xf0, 0x11, 0x00


	//----- nvinfo : EIATTR_KPARAM_INFO
	.align		4
.L_87:
        /*0038*/ 	.byte	0x04, 0x17
        /*003a*/ 	.short	(.L_89 - .L_88)
.L_88:
        /*003c*/ 	.word	0x00000000
        /*0040*/ 	.short	0x0003
        /*0042*/ 	.short	0x0014
        /*0044*/ 	.byte	0x00, 0xf0, 0x11, 0x00


	//----- nvinfo : EIATTR_KPARAM_INFO
	.align		4
.L_89:
        /*0048*/ 	.byte	0x04, 0x17
        /*004a*/ 	.short	(.L_91 - .L_90)
.L_90:
        /*004c*/ 	.word	0x00000000
        /*0050*/ 	.short	0x0002
        /*0052*/ 	.short	0x0010
        /*0054*/ 	.byte	0x00, 0xf0, 0x11, 0x00


	//----- nvinfo : EIATTR_KPARAM_INFO
	.align		4
.L_91:
        /*0058*/ 	.byte	0x04, 0x17
        /*005a*/ 	.short	(.L_93 - .L_92)
.L_92:
        /*005c*/ 	.word	0x00000000
        /*0060*/ 	.short	0x0001
        /*0062*/ 	.short	0x0008
        /*0064*/ 	.byte	0x00, 0xf5, 0x21, 0x00


	//----- nvinfo : EIATTR_KPARAM_INFO
	.align		4
.L_93:
        /*0068*/ 	.byte	0x04, 0x17
        /*006a*/ 	.short	(.L_95 - .L_94)
.L_94:
        /*006c*/ 	.word	0x00000000
        /*0070*/ 	.short	0x0000
        /*0072*/ 	.short	0x0000
        /*0074*/ 	.byte	0x00, 0xf5, 0x21, 0x00


	//----- nvinfo : EIATTR_SPARSE_MMA_MASK
	.align		4
.L_95:
        /*0078*/ 	.byte	0x03, 0x50
        /*007a*/ 	.short	0x0000


	//----- nvinfo : EIATTR_MAXREG_COUNT
	.align		4
        /*007c*/ 	.byte	0x03, 0x1b
        /*007e*/ 	.short	0x00ff


	//----- nvinfo : EIATTR_MERCURY_ISA_VERSION
	.align		4
        /*0080*/ 	.byte	0x03, 0x5f
        /*0082*/ 	.short	0x0101


	//----- nvinfo : EIATTR_VRC_CTA_INIT_COUNT
	.align		4
        /*0084*/ 	.byte	0x02, 0x4a
	.zero		1
	.zero		1


	//----- nvinfo : EIATTR_EXIT_INSTR_OFFSETS
	.align		4
        /*0088*/ 	.byte	0x04, 0x1c
        /*008a*/ 	.short	(.L_97 - .L_96)


	//   ....[0]....
.L_96:
        /*008c*/ 	.word	0x00000150


	//----- nvinfo : EIATTR_CBANK_PARAM_SIZE
	.align		4
.L_97:
        /*0090*/ 	.byte	0x03, 0x19
        /*0092*/ 	.short	0x0024


	//----- nvinfo : EIATTR_PARAM_CBANK
	.align		4
        /*0094*/ 	.byte	0x04, 0x0a
        /*0096*/ 	.short	(.L_99 - .L_98)
	.align		4
.L_98:
        /*0098*/ 	.word	index@(.nv.constant0._leaky_relu)
        /*009c*/ 	.short	0x0380
        /*009e*/ 	.short	0x0024


	//----- nvinfo : EIATTR_SW_WAR
	.align		4
.L_99:
        /*00a0*/ 	.byte	0x04, 0x36
        /*00a2*/ 	.short	(.L_101 - .L_100)
.L_100:
        /*00a4*/ 	.word	0x00000008
.L_101:


//--------------------- .nv.callgraph             --------------------------
	.section	.nv.callgraph,"",@"SHT_CUDA_CALLGRAPH"
	.align	4
	.sectionentsize	8
	.align		4
        /*0000*/ 	.word	0x00000000
	.align		4
        /*0004*/ 	.word	0xffffffff
	.align		4
        /*0008*/ 	.word	0x00000000
	.align		4
        /*000c*/ 	.word	0xfffffffe
	.align		4
        /*0010*/ 	.word	0x00000000
	.align		4
        /*0014*/ 	.word	0xfffffffd
	.align		4
        /*0018*/ 	.word	0x00000000
	.align		4
        /*001c*/ 	.word	0xfffffffc


//--------------------- .text._pad                --------------------------
	.section	.text._pad,"ax",@progbits
	.align	128
        .global         _pad
        .type           _pad,@function
        .size           _pad,(.L_x_19 - _pad)
        .other          _pad,@"STO_CUDA_ENTRY STV_DEFAULT"
_pad:
.text._pad:
[----:B------:R-:W-:Y:S01]  /*0000*/  LDC R1, c[0x0][0x37c] ;  /* 0x0000df00ff017b82 */ /* 0x000fe20000000800 */
[----:B------:R-:W-:Y:S05]  /*0010*/  EXIT ;  /* 0x000000000000794d */ /* 0x000fea0003800000 */
.L_x_0:
[----:B------:R-:W-:-:S00]  /*0020*/  BRA `(.L_x_0) ;  /* 0xfffffffc00fc7947 */ /* 0x000fc0000383ffff */
[----:B------:R-:W-:-:S00]  /*0030*/  NOP ;  /* 0x0000000000007918 */ /* 0x000fc00000000000 */
        /* <DEDUP_REMOVED lines=12> */
.L_x_19:


//--------------------- .text._max_pool2d         --------------------------
	.section	.text._max_pool2d,"ax",@progbits
	.align	128
        .global         _max_pool2d
        .type           _max_pool2d,@function
        .size           _max_pool2d,(.L_x_20 - _max_pool2d)
        .other          _max_pool2d,@"STO_CUDA_ENTRY STV_DEFAULT"
_max_pool2d:
.text._max_pool2d:
[----:B------:R-:W-:Y:S01]  /*0000*/  LDC R1, c[0x0][0x37c] ;  /* 0x0000df00ff017b82 */ /* 0x000fe20000000800 */
[----:B------:R-:W-:Y:S05]  /*0010*/  EXIT ;  /* 0x000000000000794d */ /* 0x000fea0003800000 */
.L_x_1:
        /* <DEDUP_REMOVED lines=14> */
.L_x_20:


//--------------------- .text._conv2d             --------------------------
	.section	.text._conv2d,"ax",@progbits
	.align	128
        .global         _conv2d
        .type           _conv2d,@function
        .size           _conv2d,(.L_x_21 - _conv2d)
        .other          _conv2d,@"STO_CUDA_ENTRY STV_DEFAULT"
_conv2d:
.text._conv2d:
[----:B------:R-:W-:Y:S01]  /*0000*/  LDC R1, c[0x0][0x37c] ;  /* 0x0000df00ff017b82 */ /* 0x000fe20000000800 */
[----:B------:R-:W-:Y:S05]  /*0010*/  EXIT ;  /* 0x000000000000794d */ /* 0x000fea0003800000 */
.L_x_2:
        /* <DEDUP_REMOVED lines=14> */
.L_x_21:


//--------------------- .text._batch_norm         --------------------------
	.section	.text._batch_norm,"ax",@progbits
	.align	128
        .global         _batch_norm
        .type           _batch_norm,@function
        .size           _batch_norm,(.L_x_18 - _batch_norm)
        .other          _batch_norm,@"STO_CUDA_ENTRY STV_DEFAULT"
_batch_norm:
.text._batch_norm:
[----:B------:R-:W-:Y:S01]  /*0000*/  LDC R1, c[0x0][0x37c] ;  /* 0x0000df00ff017b82 */ /* 0x000fe20000000800 */
[----:B------:R-:W0:Y:S07]  /*0010*/  S2R R2, SR_CTAID.Y ;  /* 0x0000000000027919 */ /* 0x000e2e0000002600 */
[----:B------:R-:W0:Y:S01]  /*0020*/  LDC.64 R12, c[0x0][0x3a8] ;  /* 0x0000ea00ff0c7b82 */ /* 0x000e220000000a00 */
[----:B------:R-:W1:Y:S01]  /*0030*/  LDCU.64 UR4, c[0x0][0x358] ;  /* 0x00006b00ff0477ac */ /* 0x000e620008000a00 */
[----:B------:R-:W2:Y:S01]  /*0040*/  S2R R3, SR_TID.X ;  /* 0x0000000000037919 */ /* 0x000ea20000002100 */
[----:B------:R-:W2:Y:S01]  /*0050*/  LDCU.64 UR8, c[0x0][0x398] ;  /* 0x00007300ff0877ac */ /* 0x000ea20008000a00 */
[----:B------:R-:W3:Y:S04]  /*0060*/  S2R R5, SR_TID.Y ;  /* 0x0000000000057919 */ /* 0x000ee80000002200 */
[----:B------:R-:W4:Y:S08]  /*0070*/  S2UR UR6, SR_CTAID.X ;  /* 0x00000000000679c3 */ /* 0x000f300000002500 */
[----:B------:R-:W4:Y:S08]  /*0080*/  LDC R7, c[0x0][0x394] ;  /* 0x0000e500ff077b82 */ /* 0x000f300000000800 */
[----:B------:R-:W3:Y:S01]  /*0090*/  LDC.64 R10, c[0x0][0x3a0] ;  /* 0x0000e800ff0a7b82 */ /* 0x000ee20000000a00 */
[----:B0-----:R-:W-:-:S07]  /*00a0*/  IMAD.WIDE.U32 R12, R2, 0x4, R12 ;  /* 0x00000004020c7825 */ /* 0x001fce00078e000c */
[----:B------:R-:W0:Y:S01]  /*00b0*/  LDC.64 R8, c[0x0][0x380] ;  /* 0x0000e000ff087b82 */ /* 0x000e220000000a00 */
[----:B-1----:R-:W3:Y:S01]  /*00c0*/  LDG.E R12, desc[UR4][R12.64] ;  /* 0x000000040c0c7981 */ /* 0x002ee2000c1e1900 */
[----:B----4-:R-:W-:-:S06]  /*00d0*/  IMAD R0, R7, UR6, R2 ;  /* 0x0000000607007c24 */ /* 0x010fcc000f8e0202 */
[----:B------:R-:W1:Y:S01]  /*00e0*/  LDC.64 R6, c[0x0][0x3b0] ;  /* 0x0000ec00ff067b82 */ /* 0x000e620000000a00 */
[----:B--2---:R-:W-:-:S04]  /*00f0*/  IMAD R0, R0, UR8, R3 ;  /* 0x0000000800007c24 */ /* 0x004fc8000f8e0203 */
[----:B---3--:R-:W-:Y:S02]  /*0100*/  IMAD R4, R0, UR9, R5 ;  /* 0x0000000900047c24 */ /* 0x008fe4000f8e0205 */
[----:B------:R-:W-:-:S04]  /*0110*/  IMAD.WIDE.U32 R10, R2, 0x4, R10 ;  /* 0x00000004020a7825 */ /* 0x000fc800078e000a */
[----:B0-----:R-:W-:Y:S02]  /*0120*/  IMAD.WIDE.U32 R8, R4, 0x4, R8 ;  /* 0x0000000404087825 */ /* 0x001fe400078e0008 */
[----:B------:R-:W2:Y:S04]  /*0130*/  LDG.E R11, desc[UR4][R10.64] ;  /* 0x000000040a0b7981 */ /* 0x000ea8000c1e1900 */
[----:B------:R-:W2:Y:S01]  /*0140*/  LDG.E R0, desc[UR4][R8.64] ;  /* 0x0000000408007981 */ /* 0x000ea2000c1e1900 */
[----:B-1----:R-:W-:-:S05]  /*0150*/  IMAD.WIDE.U32 R6, R2, 0x4, R6 ;  /* 0x0000000402067825 */ /* 0x002fca00078e0006 */
[----:B------:R0:W5:Y:S01]  /*0160*/  LDG.E R5, desc[UR4][R6.64] ;  /* 0x0000000406057981 */ /* 0x000162000c1e1900 */
[----:B------:R-:W-:Y:S01]  /*0170*/  BSSY.RECONVERGENT B0, `(.L_x_3) ;  /* 0x000000e000007945 */ /* 0x000fe20003800200 */
[----:B------:R-:W-:-:S04]  /*0180*/  FADD R3, R12, 9.9999997473787516356e-06 ;  /* 0x3727c5ac0c037421 */ /* 0x000fc80000000000 */
[----:B------:R-:W1:Y:S01]  /*0190*/  MUFU.RCP R12, R3 ;  /* 0x00000003000c7308 */ /* 0x000e620000001000 */
[----:B--2---:R-:W-:Y:S01]  /*01a0*/  FADD R0, R0, -R11 ;  /* 0x8000000b00007221 */ /* 0x004fe20000000000 */
[----:B-1----:R-:W-:-:S06]  /*01b0*/  FFMA R13, -R3, R12, 1 ;  /* 0x3f800000030d7423 */ /* 0x002fcc000000010c */
[----:B------:R-:W1:Y:S01]  /*01c0*/  FCHK P0, R0, R3 ;  /* 0x0000000300007302 */ /* 0x000e620000000000 */
[----:B------:R-:W-:-:S04]  /*01d0*/  FFMA R13, R12, R13, R12 ;  /* 0x0000000d0c0d7223 */ /* 0x000fc8000000000c */
[----:B------:R-:W-:-:S04]  /*01e0*/  FFMA R12, R0, R13, RZ ;  /* 0x0000000d000c7223 */ /* 0x000fc800000000ff */
[----:B------:R-:W-:-:S04]  /*01f0*/  FFMA R8, -R3, R12, R0 ;  /* 0x0000000c03087223 */ /* 0x000fc80000000100 */
[----:B------:R-:W-:Y:S01]  /*0200*/  FFMA R8, R13, R8, R12 ;  /* 0x000000080d087223 */ /* 0x000fe2000000000c */
[----:B01----:R-:W-:Y:S06]  /*0210*/  @!P0 BRA `(.L_x_4) ;  /* 0x00000000000c8947 */ /* 0x003fec0003800000 */
[----:B------:R-:W-:-:S07]  /*0220*/  MOV R6, 0x240 ;  /* 0x0000024000067802 */ /* 0x000fce0000000f00 */
[----:B-----5:R-:W-:Y:S05]  /*0230*/  CALL.REL.NOINC `($__internal_0_$__cuda_sm3x_div_rn_noftz_f32_slowpath) ;  /* 0x0000000000287944 */ /* 0x020fea0003c00000 */
[----:B------:R-:W-:-:S07]  /*0240*/  IMAD.MOV.U32 R8, RZ, RZ, R0 ;  /* 0x000000ffff087224 */ /* 0x000fce00078e0000 */
.L_x_4:
[----:B------:R-:W-:Y:S05]  /*0250*/  BSYNC.RECONVERGENT B0 ;  /* 0x0000000000007941 */ /* 0x000fea0003800200 */
.L_x_3:
[----:B------:R-:W0:Y:S02]  /*0260*/  LDC.64 R6, c[0x0][0x3b8] ;  /* 0x0000ee00ff067b82 */ /* 0x000e240000000a00 */
[----:B0-----:R-:W-:-:S06]  /*0270*/  IMAD.WIDE.U32 R2, R2, 0x4, R6 ;  /* 0x0000000402027825 */ /* 0x001fcc00078e0006 */
[----:B------:R-:W0:Y:S01]  /*0280*/  LDC.64 R6, c[0x0][0x388] ;  /* 0x0000e200ff067b82 */ /* 0x000e220000000a00 */
[----:B------:R-:W2:Y:S01]  /*0290*/  LDG.E R2, desc[UR4][R2.64] ;  /* 0x0000000402027981 */ /* 0x000ea2000c1e1900 */
[----:B0-----:R-:W-:-:S04]  /*02a0*/  IMAD.WIDE.U32 R6, R4, 0x4, R6 ;  /* 0x0000000404067825 */ /* 0x001fc800078e0006 */
[----:B--2--5:R-:W-:-:S05]  /*02b0*/  FFMA R5, R5, R8, R2 ;  /* 0x0000000805057223 */ /* 0x024fca0000000002 */
[----:B------:R-:W-:Y:S01]  /*02c0*/  STG.E desc[UR4][R6.64], R5 ;  /* 0x0000000506007986 */ /* 0x000fe2000c101904 */
[----:B------:R-:W-:Y:S05]  /*02d0*/  EXIT ;  /* 0x000000000000794d */ /* 0x000fea0003800000 */
        .weak           $__internal_0_$__cuda_sm3x_div_rn_noftz_f32_slowpath
        .type           $__internal_0_$__cuda_sm3x_div_rn_noftz_f32_slowpath,@function
        .size           $__internal_0_$__cuda_sm3x_div_rn_noftz_f32_slowpath,(.L_x_18 - $__internal_0_$__cuda_sm3x_div_rn_noftz_f32_slowpath)
$__internal_0_$__cuda_sm3x_div_rn_noftz_f32_slowpath:
[--C-:B------:R-:W-:Y:S01]  /*02e0*/  SHF.R.U32.HI R8, RZ, 0x17, R3.reuse ;  /* 0x00000017ff087819 */ /* 0x100fe20000011603 */
[----:B------:R-:W-:Y:S01]  /*02f0*/  BSSY.RECONVERGENT B1, `(.L_x_5) ;  /* 0x0000064000017945 */ /* 0x000fe20003800200 */
[--C-:B------:R-:W-:Y:S01]  /*0300*/  SHF.R.U32.HI R7, RZ, 0x17, R0.reuse ;  /* 0x00000017ff077819 */ /* 0x100fe20000011600 */
[----:B------:R-:W-:Y:S01]  /*0310*/  IMAD.MOV.U32 R10, RZ, RZ, R0 ;  /* 0x000000ffff0a7224 */ /* 0x000fe200078e0000 */
[----:B------:R-:W-:Y:S01]  /*0320*/  LOP3.LUT R9, R8, 0xff, RZ, 0xc0, !PT ;  /* 0x000000ff08097812 */ /* 0x000fe200078ec0ff */
[----:B------:R-:W-:Y:S01]  /*0330*/  IMAD.MOV.U32 R11, RZ, RZ, R3 ;  /* 0x000000ffff0b7224 */ /* 0x000fe200078e0003 */
[----:B------:R-:W-:-:S03]  /*0340*/  LOP3.LUT R8, R7, 0xff, RZ, 0xc0, !PT ;  /* 0x000000ff07087812 */ /* 0x000fc600078ec0ff */
[----:B------:R-:W-:Y:S02]  /*0350*/  VIADD R13, R9, 0xffffffff ;  /* 0xffffffff090d7836 */ /* 0x000fe40000000000 */
[----:B------:R-:W-:-:S03]  /*0360*/  VIADD R12, R8, 0xffffffff ;  /* 0xffffffff080c7836 */ /* 0x000fc60000000000 */
[----:B------:R-:W-:-:S04]  /*0370*/  ISETP.GT.U32.AND P0, PT, R13, 0xfd, PT ;  /* 0x000000fd0d00780c */ /* 0x000fc80003f04070 */
[----:B------:R-:W-:-:S13]  /*0380*/  ISETP.GT.U32.OR P0, PT, R12, 0xfd, P0 ;  /* 0x000000fd0c00780c */ /* 0x000fda0000704470 */
[----:B------:R-:W-:Y:S01]  /*0390*/  @!P0 IMAD.MOV.U32 R7, RZ, RZ, RZ ;  /* 0x000000ffff078224 */ /* 0x000fe200078e00ff */
[----:B------:R-:W-:Y:S06]  /*03a0*/  @!P0 BRA `(.L_x_6) ;  /* 0x00000000005c8947 */ /* 0x000fec0003800000 */
[----:B------:R-:W-:Y:S02]  /*03b0*/  FSETP.GTU.FTZ.AND P0, PT, |R0|, +INF , PT ;  /* 0x7f8000000000780b */ /* 0x000fe40003f1c200 */
[----:B------:R-:W-:-:S04]  /*03c0*/  FSETP.GTU.FTZ.AND P1, PT, |R3|, +INF , PT ;  /* 0x7f8000000300780b */ /* 0x000fc80003f3c200 */
[----:B------:R-:W-:-:S13]  /*03d0*/  PLOP3.LUT P0, PT, P0, P1, PT, 0xf8, 0x8f ;  /* 0x00000000008f781c */ /* 0x000fda0000703f70 */
[----:B------:R-:W-:Y:S05]  /*03e0*/  @P0 BRA `(.L_x_7) ;  /* 0x00000004004c0947 */ /* 0x000fea0003800000 */
[----:B------:R-:W-:-:S13]  /*03f0*/  LOP3.LUT P0, RZ, R11, 0x7fffffff, R10, 0xc8, !PT ;  /* 0x7fffffff0bff7812 */ /* 0x000fda000780c80a */
[----:B------:R-:W-:Y:S05]  /*0400*/  @!P0 BRA `(.L_x_8) ;  /* 0x00000004003c8947 */ /* 0x000fea0003800000 */
[C---:B------:R-:W-:Y:S02]  /*0410*/  FSETP.NEU.FTZ.AND P2, PT, |R0|.reuse, +INF , PT ;  /* 0x7f8000000000780b */ /* 0x040fe40003f5d200 */
[----:B------:R-:W-:Y:S02]  /*0420*/  FSETP.NEU.FTZ.AND P1, PT, |R3|, +INF , PT ;  /* 0x7f8000000300780b */ /* 0x000fe40003f3d200 */
[----:B------:R-:W-:-:S11]  /*0430*/  FSETP.NEU.FTZ.AND P0, PT, |R0|, +INF , PT ;  /* 0x7f8000000000780b */ /* 0x000fd60003f1d200 */
[----:B------:R-:W-:Y:S05]  /*0440*/  @!P1 BRA !P2, `(.L_x_8) ;  /* 0x00000004002c9947 */ /* 0x000fea0005000000 */
[----:B------:R-:W-:-:S04]  /*0450*/  LOP3.LUT P2, RZ, R10, 0x7fffffff, RZ, 0xc0, !PT ;  /* 0x7fffffff0aff7812 */ /* 0x000fc8000784c0ff */
[----:B------:R-:W-:-:S13]  /*0460*/  PLOP3.LUT P1, PT, P1, P2, PT, 0x2f, 0xf2 ;  /* 0x0000000000f2781c */ /* 0x000fda0000f24577 */
[----:B------:R-:W-:Y:S05]  /*0470*/  @P1 BRA `(.L_x_9) ;  /* 0x0000000400181947 */ /* 0x000fea0003800000 */
[----:B------:R-:W-:-:S04]  /*0480*/  LOP3.LUT P1, RZ, R11, 0x7fffffff, RZ, 0xc0, !PT ;  /* 0x7fffffff0bff7812 */ /* 0x000fc8000782c0ff */
[----:B------:R-:W-:-:S13]  /*0490*/  PLOP3.LUT P0, PT, P0, P1, PT, 0x2f, 0xf2 ;  /* 0x0000000000f2781c */ /* 0x000fda0000702577 */
[----:B------:R-:W-:Y:S05]  /*04a0*/  @P0 BRA `(.L_x_10) ;  /* 0x0000000400000947 */ /* 0x000fea0003800000 */
[----:B------:R-:W-:Y:S02]  /*04b0*/  ISETP.GE.AND P0, PT, R12, RZ, PT ;  /* 0x000000ff0c00720c */ /* 0x000fe40003f06270 */
[----:B------:R-:W-:-:S11]  /*04c0*/  ISETP.GE.AND P1, PT, R13, RZ, PT ;  /* 0x000000ff0d00720c */ /* 0x000fd60003f26270 */
[----:B------:R-:W-:Y:S02]  /*04d0*/  @P0 IMAD.MOV.U32 R7, RZ, RZ, RZ ;  /* 0x000000ffff070224 */ /* 0x000fe400078e00ff */
[----:B------:R-:W-:Y:S01]  /*04e0*/  @!P0 FFMA R10, R0, 1.84467440737095516160e+19, RZ ;  /* 0x5f800000000a8823 */ /* 0x000fe200000000ff */
[----:B------:R-:W-:Y:S02]  /*04f0*/  @!P0 IMAD.MOV.U32 R7, RZ, RZ, -0x40 ;  /* 0xffffffc0ff078424 */ /* 0x000fe400078e00ff */
[----:B------:R-:W-:Y:S02]  /*0500*/  @!P1 FFMA R11, R3, 1.84467440737095516160e+19, RZ ;  /* 0x5f800000030b9823 */ /* 0x000fe400000000ff */
[----:B------:R-:W-:-:S07]  /*0510*/  @!P1 VIADD R7, R7, 0x40 ;  /* 0x0000004007079836 */ /* 0x000fce0000000000 */
.L_x_6:
[----:B------:R-:W-:Y:S01]  /*0520*/  LEA R0, R9, 0xc0800000, 0x17 ;  /* 0xc080000009007811 */ /* 0x000fe200078eb8ff */
[----:B------:R-:W-:Y:S01]  /*0530*/  VIADD R8, R8, 0xffffff81 ;  /* 0xffffff8108087836 */ /* 0x000fe20000000000 */
[----:B------:R-:W-:Y:S02]  /*0540*/  BSSY.RECONVERGENT B2, `(.L_x_11) ;  /* 0x0000035000027945 */ /* 0x000fe40003800200 */
[----:B------:R-:W-:Y:S01]  /*0550*/  IADD3 R11, PT, PT, -R0, R11, RZ ;  /* 0x0000000b000b7210 */ /* 0x000fe20007ffe1ff */
[C---:B------:R-:W-:Y:S01]  /*0560*/  IMAD R0, R8.reuse, -0x800000, R10 ;  /* 0xff80000008007824 */ /* 0x040fe200078e020a */
[----:B------:R-:W-:Y:S02]  /*0570*/  IADD3 R8, PT, PT, R8, 0x7f, -R9 ;  /* 0x0000007f08087810 */ /* 0x000fe40007ffe809 */
[----:B------:R-:W0:Y:S01]  /*0580*/  MUFU.RCP R3, R11 ;  /* 0x0000000b00037308 */ /* 0x000e220000001000 */
[----:B------:R-:W-:Y:S02]  /*0590*/  FADD.FTZ R13, -R11, -RZ ;  /* 0x800000ff0b0d7221 */ /* 0x000fe40000010100 */
[----:B------:R-:W-:-:S02]  /*05a0*/  IMAD.IADD R8, R8, 0x1, R7 ;  /* 0x0000000108087824 */ /* 0x000fc400078e0207 */
[----:B0-----:R-:W-:-:S04]  /*05b0*/  FFMA R12, R3, R13, 1 ;  /* 0x3f800000030c7423 */ /* 0x001fc8000000000d */
[----:B------:R-:W-:-:S04]  /*05c0*/  FFMA R12, R3, R12, R3 ;  /* 0x0000000c030c7223 */ /* 0x000fc80000000003 */
[----:B------:R-:W-:-:S04]  /*05d0*/  FFMA R3, R0, R12, RZ ;  /* 0x0000000c00037223 */ /* 0x000fc800000000ff */
[----:B------:R-:W-:-:S04]  /*05e0*/  FFMA R10, R13, R3, R0 ;  /* 0x000000030d0a7223 */ /* 0x000fc80000000000 */
[----:B------:R-:W-:-:S04]  /*05f0*/  FFMA R15, R12, R10, R3 ;  /* 0x0000000a0c0f7223 */ /* 0x000fc80000000003 */
[----:B------:R-:W-:-:S04]  /*0600*/  FFMA R10, R13, R15, R0 ;  /* 0x0000000f0d0a7223 */ /* 0x000fc80000000000 */
[----:B------:R-:W-:-:S05]  /*0610*/  FFMA R0, R12, R10, R15 ;  /* 0x0000000a0c007223 */ /* 0x000fca000000000f */
[----:B------:R-:W-:-:S04]  /*0620*/  SHF.R.U32.HI R3, RZ, 0x17, R0 ;  /* 0x00000017ff037819 */ /* 0x000fc80000011600 */
[----:B------:R-:W-:-:S05]  /*0630*/  LOP3.LUT R3, R3, 0xff, RZ, 0xc0, !PT ;  /* 0x000000ff03037812 */ /* 0x000fca00078ec0ff */
[----:B------:R-:W-:-:S04]  /*0640*/  IMAD.IADD R9, R3, 0x1, R8 ;  /* 0x0000000103097824 */ /* 0x000fc800078e0208 */
[----:B------:R-:W-:-:S05]  /*0650*/  VIADD R3, R9, 0xffffffff ;  /* 0xffffffff09037836 */ /* 0x000fca0000000000 */
[----:B------:R-:W-:-:S13]  /*0660*/  ISETP.GE.U32.AND P0, PT, R3, 0xfe, PT ;  /* 0x000000fe0300780c */ /* 0x000fda0003f06070 */
[----:B------:R-:W-:Y:S05]  /*0670*/  @!P0 BRA `(.L_x_12) ;  /* 0x0000000000808947 */ /* 0x000fea0003800000 */
[----:B------:R-:W-:-:S13]  /*0680*/  ISETP.GT.AND P0, PT, R9, 0xfe, PT ;  /* 0x000000fe0900780c */ /* 0x000fda0003f04270 */
[----:B------:R-:W-:Y:S05]  /*0690*/  @P0 BRA `(.L_x_13) ;  /* 0x00000000006c0947 */ /* 0x000fea0003800000 */
[----:B------:R-:W-:-:S13]  /*06a0*/  ISETP.GE.AND P0, PT, R9, 0x1, PT ;  /* 0x000000010900780c */ /* 0x000fda0003f06270 */
[----:B------:R-:W-:Y:S05]  /*06b0*/  @P0 BRA `(.L_x_14) ;  /* 0x0000000000740947 */ /* 0x000fea0003800000 */
[----:B------:R-:W-:Y:S02]  /*06c0*/  ISETP.GE.AND P0, PT, R9, -0x18, PT ;  /* 0xffffffe80900780c */ /* 0x000fe40003f06270 */
[----:B------:R-:W-:-:S11]  /*06d0*/  LOP3.LUT R0, R0, 0x80000000, RZ, 0xc0, !PT ;  /* 0x8000000000007812 */ /* 0x000fd600078ec0ff */
[----:B------:R-:W-:Y:S05]  /*06e0*/  @!P0 BRA `(.L_x_14) ;  /* 0x0000000000688947 */ /* 0x000fea0003800000 */
[CCC-:B------:R-:W-:Y:S01]  /*06f0*/  FFMA.RZ R3, R12.reuse, R10.reuse, R15.reuse ;  /* 0x0000000a0c037223 */ /* 0x1c0fe2000000c00f */
[CCC-:B------:R-:W-:Y:S01]  /*0700*/  FFMA.RM R8, R12.reuse, R10.reuse, R15.reuse ;  /* 0x0000000a0c087223 */ /* 0x1c0fe2000000400f */
[C---:B------:R-:W-:Y:S02]  /*0710*/  ISETP.NE.AND P2, PT, R9.reuse, RZ, PT ;  /* 0x000000ff0900720c */ /* 0x040fe40003f45270 */
[----:B------:R-:W-:Y:S02]  /*0720*/  ISETP.NE.AND P1, PT, R9, RZ, PT ;  /* 0x000000ff0900720c */ /* 0x000fe40003f25270 */
[----:B------:R-:W-:Y:S01]  /*0730*/  LOP3.LUT R7, R3, 0x7fffff, RZ, 0xc0, !PT ;  /* 0x007fffff03077812 */ /* 0x000fe200078ec0ff */
[----:B------:R-:W-:Y:S01]  /*0740*/  FFMA.RP R3, R12, R10, R15 ;  /* 0x0000000a0c037223 */ /* 0x000fe2000000800f */
[C---:B------:R-:W-:Y:S01]  /*0750*/  VIADD R10, R9.reuse, 0x20 ;  /* 0x00000020090a7836 */ /* 0x040fe20000000000 */
[----:B------:R-:W-:Y:S02]  /*0760*/  IADD3 R9, PT, PT, -R9, RZ, RZ ;  /* 0x000000ff09097210 */ /* 0x000fe40007ffe1ff */
[----:B------:R-:W-:-:S02]  /*0770*/  LOP3.LUT R7, R7, 0x800000, RZ, 0xfc, !PT ;  /* 0x0080000007077812 */ /* 0x000fc400078efcff */
[----:B------:R-:W-:Y:S02]  /*0780*/  FSETP.NEU.FTZ.AND P0, PT, R3, R8, PT ;  /* 0x000000080300720b */ /* 0x000fe40003f1d000 */
[----:B------:R-:W-:Y:S02]  /*0790*/  SHF.L.U32 R10, R7, R10, RZ ;  /* 0x0000000a070a7219 */ /* 0x000fe400000006ff */
[----:B------:R-:W-:Y:S02]  /*07a0*/  SEL R8, R9, RZ, P2 ;  /* 0x000000ff09087207 */ /* 0x000fe40001000000 */
[----:B------:R-:W-:Y:S02]  /*07b0*/  ISETP.NE.AND P1, PT, R10, RZ, P1 ;  /* 0x000000ff0a00720c */ /* 0x000fe40000f25270 */
[----:B------:R-:W-:Y:S02]  /*07c0*/  SHF.R.U32.HI R8, RZ, R8, R7 ;  /* 0x00000008ff087219 */ /* 0x000fe40000011607 */
[----:B------:R-:W-:-:S02]  /*07d0*/  PLOP3.LUT P0, PT, P0, P1, PT, 0xf8, 0x8f ;  /* 0x00000000008f781c */ /* 0x000fc40000703f70 */
[----:B------:R-:W-:Y:S02]  /*07e0*/  SHF.R.U32.HI R10, RZ, 0x1, R8 ;  /* 0x00000001ff0a7819 */ /* 0x000fe40000011608 */
[----:B------:R-:W-:-:S04]  /*07f0*/  SEL R3, RZ, 0x1, !P0 ;  /* 0x00000001ff037807 */ /* 0x000fc80004000000 */
[----:B------:R-:W-:-:S04]  /*0800*/  LOP3.LUT R3, R3, 0x1, R10, 0xf8, !PT ;  /* 0x0000000103037812 */ /* 0x000fc800078ef80a */
[----:B------:R-:W-:-:S05]  /*0810*/  LOP3.LUT R3, R3, R8, RZ, 0xc0, !PT ;  /* 0x0000000803037212 */ /* 0x000fca00078ec0ff */
[----:B------:R-:W-:-:S05]  /*0820*/  IMAD.IADD R3, R10, 0x1, R3 ;  /* 0x000000010a037824 */ /* 0x000fca00078e0203 */
[----:B------:R-:W-:Y:S01]  /*0830*/  LOP3.LUT R0, R3, R0, RZ, 0xfc, !PT ;  /* 0x0000000003007212 */ /* 0x000fe200078efcff */
[----:B------:R-:W-:Y:S06]  /*0840*/  BRA `(.L_x_14) ;  /* 0x0000000000107947 */ /* 0x000fec0003800000 */
.L_x_13:
[----:B------:R-:W-:-:S04]  /*0850*/  LOP3.LUT R0, R0, 0x80000000, RZ, 0xc0, !PT ;  /* 0x8000000000007812 */ /* 0x000fc800078ec0ff */
[----:B------:R-:W-:Y:S01]  /*0860*/  LOP3.LUT R0, R0, 0x7f800000, RZ, 0xfc, !PT ;  /* 0x7f80000000007812 */ /* 0x000fe200078efcff */
[----:B------:R-:W-:Y:S06]  /*0870*/  BRA `(.L_x_14) ;  /* 0x0000000000047947 */ /* 0x000fec0003800000 */
.L_x_12:
[----:B------:R-:W-:-:S07]  /*0880*/  IMAD R0, R8, 0x800000, R0 ;  /* 0x0080000008007824 */ /* 0x000fce00078e0200 */
.L_x_14:
[----:B------:R-:W-:Y:S05]  /*0890*/  BSYNC.RECONVERGENT B2 ;  /* 0x0000000000027941 */ /* 0x000fea0003800200 */
.L_x_11:
[----:B------:R-:W-:Y:S05]  /*08a0*/  BRA `(.L_x_15) ;  /* 0x0000000000207947 */ /* 0x000fea0003800000 */
.L_x_10:
[----:B------:R-:W-:-:S04]  /*08b0*/  LOP3.LUT R0, R11, 0x80000000, R10, 0x48, !PT ;  /* 0x800000000b007812 */ /* 0x000fc800078e480a */
[----:B------:R-:W-:Y:S01]  /*08c0*/  LOP3.LUT R0, R0, 0x7f800000, RZ, 0xfc, !PT ;  /* 0x7f80000000007812 */ /* 0x000fe200078efcff */
[----:B------:R-:W-:Y:S06]  /*08d0*/  BRA `(.L_x_15) ;  /* 0x0000000000147947 */ /* 0x000fec0003800000 */
.L_x_9:
[----:B------:R-:W-:Y:S01]  /*08e0*/  LOP3.LUT R0, R11, 0x80000000, R10, 0x48, !PT ;  /* 0x800000000b007812 */ /* 0x000fe200078e480a */
[----:B------:R-:W-:Y:S06]  /*08f0*/  BRA `(.L_x_15) ;  /* 0x00000000000c7947 */ /* 0x000fec0003800000 */
.L_x_8:
[----:B------:R-:W0:Y:S01]  /*0900*/  MUFU.RSQ R0, -QNAN ;  /* 0xffc0000000007908 */ /* 0x000e220000001400 */
[----:B------:R-:W-:Y:S05]  /*0910*/  BRA `(.L_x_15) ;  /* 0x0000000000047947 */ /* 0x000fea0003800000 */
.L_x_7:
[----:B------:R-:W-:-:S07]  /*0920*/  FADD.FTZ R0, R0, R3 ;  /* 0x0000000300007221 */ /* 0x000fce0000010000 */
.L_x_15:
[----:B------:R-:W-:Y:S05]  /*0930*/  BSYNC.RECONVERGENT B1 ;  /* 0x0000000000017941 */ /* 0x000fea0003800200 */
.L_x_5:
[----:B------:R-:W-:-:S04]  /*0940*/  IMAD.MOV.U32 R7, RZ, RZ, 0x0 ;  /* 0x00000000ff077424 */ /* 0x000fc800078e00ff */
[----:B0-----:R-:W-:Y:S05]  /*0950*/  RET.REL.NODEC R6 `(_batch_norm) ;  /* 0xfffffff406a87950 */ /* 0x001fea0003c3ffff */
.L_x_16:
        /* <DEDUP_REMOVED lines=10> */
.L_x_18:


//--------------------- .text._leaky_relu         --------------------------
	.section	.text._leaky_relu,"ax",@progbits
	.align	128
        .global         _leaky_relu
        .type           _leaky_relu,@function
        .size           _leaky_relu,(.L_x_23 - _leaky_relu)
        .other          _leaky_relu,@"STO_CUDA_ENTRY STV_DEFAULT"
_leaky_relu:
.text._leaky_relu:
[----:B------:R-:W-:Y:S01]  /*0000*/  LDC R1, c[0x0][0x37c] ;  /* 0x0000df00ff017b82 */ /* 0x000fe20000000800 */
[----:B------:R-:W0:Y:S07]  /*0010*/  S2R R5, SR_TID.X ;  /* 0x0000000000057919 */ /* 0x000e2e0000002100 */
[----:B------:R-:W-:Y:S01]  /*0020*/  S2UR UR4, SR_CTAID.X ;  /* 0x00000000000479c3 */ /* 0x000fe20000002500 */
[----:B------:R-:W1:Y:S01]  /*0030*/  LDCU UR6, c[0x0][0x394] ;  /* 0x00007280ff0677ac */ /* 0x000e620008000800 */
[----:B------:R-:W2:Y:S06]  /*0040*/  S2R R7, SR_TID.Y ;  /* 0x0000000000077919 */ /* 0x000eac0000002200 */
[----:B------:R-:W1:Y:S08]  /*0050*/  S2UR UR5, SR_CTAID.Y ;  /* 0x00000000000579c3 */ /* 0x000e700000002600 */
[----:B------:R-:W0:Y:S08]  /*0060*/  LDC.64 R8, c[0x0][0x398] ;  /* 0x0000e600ff087b82 */ /* 0x000e300000000a00 */
[----:B------:R-:W3:Y:S01]  /*0070*/  LDC.64 R2, c[0x0][0x380] ;  /* 0x0000e000ff027b82 */ /* 0x000ee20000000a00 */
[----:B-1----:R-:W-:Y:S01]  /*0080*/  UIMAD UR4, UR4, UR6, UR5 ;  /* 0x00000006040472a4 */ /* 0x002fe2000f8e0205 */
[----:B------:R-:W1:Y:S05]  /*0090*/  LDCU.64 UR6, c[0x0][0x358] ;  /* 0x00006b00ff0677ac */ /* 0x000e6a0008000a00 */
[----:B0-----:R-:W-:-:S02]  /*00a0*/  IMAD R0, R8, UR4, R5 ;  /* 0x0000000408007c24 */ /* 0x001fc4000f8e0205 */
[----:B------:R-:W0:Y:S03]  /*00b0*/  LDC.64 R4, c[0x0][0x388] ;  /* 0x0000e200ff047b82 */ /* 0x000e260000000a00 */
[----:B------:R-:W4:Y:S01]  /*00c0*/  LDCU UR4, c[0x0][0x3a0] ;  /* 0x00007400ff0477ac */ /* 0x000f220008000800 */
[----:B--2---:R-:W-:-:S04]  /*00d0*/  IMAD R7, R0, R9, R7 ;  /* 0x0000000900077224 */ /* 0x004fc800078e0207 */
[----:B---3--:R-:W-:-:S05]  /*00e0*/  IMAD.WIDE.U32 R2, R7, 0x4, R2 ;  /* 0x0000000407027825 */ /* 0x008fca00078e0002 */
[----:B-1----:R-:W2:Y:S01]  /*00f0*/  LDG.E R9, desc[UR6][R2.64] ;  /* 0x0000000602097981 */ /* 0x002ea2000c1e1900 */
[----:B----4-:R-:W-:Y:S01]  /*0100*/  I2FP.F32.S32 R0, UR4 ;  /* 0x0000000400007c45 */ /* 0x010fe20008201400 */
[----:B0-----:R-:W-:Y:S01]  /*0110*/  IMAD.WIDE.U32 R4, R7, 0x4, R4 ;  /* 0x0000000407047825 */ /* 0x001fe200078e0004 */
[----:B--2---:R-:W-:-:S13]  /*0120*/  FSETP.GEU.AND P0, PT, R9, RZ, PT ;  /* 0x000000ff0900720b */ /* 0x004fda0003f0e000 */
[----:B------:R-:W-:-:S05]  /*0130*/  @!P0 FMUL R9, R9, R0 ;  /* 0x0000000009098220 */ /* 0x000fca0000400000 */
[----:B------:R-:W-:Y:S01]  /*0140*/  STG.E desc[UR6][R4.64], R9 ;  /* 0x0000000904007986 */ /* 0x000fe2000c101906 */
[----:B------:R-:W-:Y:S05]  /*0150*/  EXIT ;  /* 0x000000000000794d */ /* 0x000fea0003800000 */
.L_x_17:
        /* <DEDUP_REMOVED lines=10> */
.L_x_23:


//--------------------- .nv.shared.reserved.0     --------------------------
	.section	.nv.shared.reserved.0,"aw",@nobits
	.weak		__nv_reservedSMEM_offset_0_alias
	.size		__nv_reservedSMEM_offset_0_alias, 0, 64
	.other		__nv_reservedSMEM_offset_0_alias,@"STO_CUDA_RESERVED_SHARED STV_DEFAULT"
__nv_reservedSMEM_offset_0_alias:
	.zero		0
	.zero		64


//--------------------- .nv.constant0._pad        --------------------------
	.section	.nv.constant0._pad,"a",@progbits
	.sectionflags	@""
	.align	4
.nv.constant0._pad:
	.zero		896


//--------------------- .nv.constant0._max_pool2d --------------------------
	.section	.nv.constant0._max_pool2d,"a",@progbits
	.sectionflags	@""
	.align	4
.nv.constant0._max_pool2d:
	.zero		896


//--------------------- .nv.constant0._conv2d     --------------------------
	.section	.nv.constant0._conv2d,"a",@progbits
	.sectionflags	@""
	.align	4
.nv.constant0._conv2d:
	.zero		896


//--------------------- .nv.constant0._batch_norm --------------------------
	.section	.nv.constant0._batch_norm,"a",@progbits
	.sectionflags	@""
	.align	4
.nv.constant0._batch_norm:
	.zero		960


//--------------------- .nv.constant0._leaky_relu --------------------------
	.section	.nv.constant0._leaky_relu,"a",@progbits
	.sectionflags	@""
	.align	4
.nv.constant0._leaky_relu:
	.zero		932


//--------------------- SYMBOLS --------------------------

	.type		.nv.reservedSmem.offset0,@object
	.size		.nv.reservedSmem.offset0,0x4
